//
// Generated by NVIDIA NVVM Compiler
//
// Compiler Build ID: CL-36424714
// Cuda compilation tools, release 13.0, V13.0.88
// Based on NVVM 20.0.0
//

.version 9.0
.target sm_100
.address_size 64

	// .globl	_Z7test_v1Pjmm

.visible .entry _Z7test_v1Pjmm(
	.param .u64 .ptr .align 1 _Z7test_v1Pjmm_param_0,
	.param .u64 _Z7test_v1Pjmm_param_1,
	.param .u64 _Z7test_v1Pjmm_param_2
)
{


	ret;

}
	// .globl	_Z7test_v2Pjmm
.visible .entry _Z7test_v2Pjmm(
	.param .u64 .ptr .align 1 _Z7test_v2Pjmm_param_0,
	.param .u64 _Z7test_v2Pjmm_param_1,
	.param .u64 _Z7test_v2Pjmm_param_2
)
{


	ret;

}


// ===== COMPILED SASS (sm_100) =====

	.target	sm_100

	.elftype	@"ET_EXEC"


//--------------------- .note.nv.tkinfo           --------------------------
	.section	.note.nv.tkinfo,"",@"SHT_NOTE"
	.sectionflags	@"SHF_NOTE_NV_TKINFO"
	.tkinfo
        /*0018*/ 	.word	0x00000002
        /*0030*/ 	.string	""
        /*0030*/ 	.string	"ptxas"
        /*0030*/ 	.string	"Cuda compilation tools, release 13.0, V13.0.88"
        /*0030*/ 	.string	"Build cuda_13.0.r13.0/compiler.36424714_0"
        /*0030*/ 	.string	"-arch sm_100 -m 64 "



//--------------------- .note.nv.cuinfo           --------------------------
	.section	.note.nv.cuinfo,"",@"SHT_NOTE"
	.sectionflags	@"SHF_NOTE_NV_CUINFO"
        /*0018*/ 	.short	0x0002
        /*001a*/ 	.short	0x0064
        /*001c*/ 	.short	0x0082
	.zero		2


//--------------------- .nv.info                  --------------------------
	.section	.nv.info,"",@"SHT_CUDA_INFO"
	.align	4


	//----- nvinfo : EIATTR_REGCOUNT
	.align		4
        /*0000*/ 	.byte	0x04, 0x2f
        /*0002*/ 	.short	(.L_1 - .L_0)
	.align		4
.L_0:
        /*0004*/ 	.word	index@(_Z7test_v1Pjmm)
        /*0008*/ 	.word	0x00000004


	//----- nvinfo : EIATTR_FRAME_SIZE
	.align		4
.L_1:
        /*000c*/ 	.byte	0x04, 0x11
        /*000e*/ 	.short	(.L_3 - .L_2)
	.align		4
.L_2:
        /*0010*/ 	.word	index@(_Z7test_v1Pjmm)
        /*0014*/ 	.word	0x00000000


	//----- nvinfo : EIATTR_REGCOUNT
	.align		4
.L_3:
        /*0018*/ 	.byte	0x04, 0x2f
        /*001a*/ 	.short	(.L_5 - .L_4)
	.align		4
.L_4:
        /*001c*/ 	.word	index@(_Z7test_v2Pjmm)
        /*0020*/ 	.word	0x00000004


	//----- nvinfo : EIATTR_FRAME_SIZE
	.align		4
.L_5:
        /*0024*/ 	.byte	0x04, 0x11
        /*0026*/ 	.short	(.L_7 - .L_6)
	.align		4
.L_6:
        /*0028*/ 	.word	index@(_Z7test_v2Pjmm)
        /*002c*/ 	.word	0x00000000


	//----- nvinfo : EIATTR_MIN_STACK_SIZE
	.align		4
.L_7:
        /*0030*/ 	.byte	0x04, 0x12
        /*0032*/ 	.short	(.L_9 - .L_8)
	.align		4
.L_8:
        /*0034*/ 	.word	index@(_Z7test_v2Pjmm)
        /*0038*/ 	.word	0x00000000


	//----- nvinfo : EIATTR_MIN_STACK_SIZE
	.align		4
.L_9:
        /*003c*/ 	.byte	0x04, 0x12
        /*003e*/ 	.short	(.L_11 - .L_10)
	.align		4
.L_10:
        /*0040*/ 	.word	index@(_Z7test_v1Pjmm)
        /*0044*/ 	.word	0x00000000
.L_11:


//--------------------- .nv.compat                --------------------------
	.section	.nv.compat,"",@"SHT_CUDA_COMPAT_INFO"
	.align	4
        /*0000*/ 	.byte	0x02, 0x09, 0x00, 0x00, 0x02, 0x02, 0x01, 0x00, 0x02, 0x05, 0x05, 0x00, 0x03, 0x07, 0x01, 0x01
        /*0010*/ 	.byte	0x02, 0x03, 0x00, 0x00, 0x02, 0x06, 0x01, 0x00, 0x04, 0x0b, 0x08, 0x00, 0x09, 0x00, 0x00, 0x00
        /*0020*/ 	.byte	0x00, 0x00, 0x00, 0x00


//--------------------- .nv.info._Z7test_v2Pjmm   --------------------------
	.section	.nv.info._Z7test_v2Pjmm,"",@"SHT_CUDA_INFO"
	.sectionflags	@""
	.align	4


	//----- nvinfo : EIATTR_CUDA_API_VERSION
	.align		4
        /*0000*/ 	.byte	0x04, 0x37
        /*0002*/ 	.short	(.L_13 - .L_12)
.L_12:
        /*0004*/ 	.word	0x00000082


	//----- nvinfo : EIATTR_KPARAM_INFO
	.align		4
.L_13:
        /*0008*/ 	.byte	0x04, 0x17
        /*000a*/ 	.short	(.L_15 - .L_14)
.L_14:
        /*000c*/ 	.word	0x00000000
        /*0010*/ 	.short	0x0002
        /*0012*/ 	.short	0x0010
        /*0014*/ 	.byte	0x00, 0xf0, 0x21, 0x00


	//----- nvinfo : EIATTR_KPARAM_INFO
	.align		4
.L_15:
        /*0018*/ 	.byte	0x04, 0x17
        /*001a*/ 	.short	(.L_17 - .L_16)
.L_16:
        /*001c*/ 	.word	0x00000000
        /*0020*/ 	.short	0x0001
        /*0022*/ 	.short	0x0008
        /*0024*/ 	.byte	0x00, 0xf0, 0x21, 0x00


	//----- nvinfo : EIATTR_KPARAM_INFO
	.align		4
.L_17:
        /*0028*/ 	.byte	0x04, 0x17
        /*002a*/ 	.short	(.L_19 - .L_18)
.L_18:
        /*002c*/ 	.word	0x00000000
        /*0030*/ 	.short	0x0000
        /*0032*/ 	.short	0x0000
        /*0034*/ 	.byte	0x00, 0xf5, 0x21, 0x00


	//----- nvinfo : EIATTR_SPARSE_MMA_MASK
	.align		4
.L_19:
        /*0038*/ 	.byte	0x03, 0x50
        /*003a*/ 	.short	0x0000


	//----- nvinfo : EIATTR_MAXREG_COUNT
	.align		4
        /*003c*/ 	.byte	0x03, 0x1b
        /*003e*/ 	.short	0x00ff


	//----- nvinfo : EIATTR_MERCURY_ISA_VERSION
	.align		4
        /*0040*/ 	.byte	0x03, 0x5f
        /*0042*/ 	.short	0x0101


	//----- nvinfo : EIATTR_VRC_CTA_INIT_COUNT
	.align		4
        /*0044*/ 	.byte	0x02, 0x4a
	.zero		1
	.zero		1


	//----- nvinfo : EIATTR_EXIT_INSTR_OFFSETS
	.align		4
        /*0048*/ 	.byte	0x04, 0x1c
        /*004a*/ 	.short	(.L_21 - .L_20)


	//   ....[0]....
.L_20:
        /*004c*/ 	.word	0x00000010


	//----- nvinfo : EIATTR_CBANK_PARAM_SIZE
	.align		4
.L_21:
        /*0050*/ 	.byte	0x03, 0x19
        /*0052*/ 	.short	0x0018


	//----- nvinfo : EIATTR_PARAM_CBANK
	.align		4
        /*0054*/ 	.byte	0x04, 0x0a
        /*0056*/ 	.short	(.L_23 - .L_22)
	.align		4
.L_22:
        /*0058*/ 	.word	index@(.nv.constant0._Z7test_v2Pjmm)
        /*005c*/ 	.short	0x0380
        /*005e*/ 	.short	0x0018


	//----- nvinfo : EIATTR_SW_WAR
	.align		4
.L_23:
        /*0060*/ 	.byte	0x04, 0x36
        /*0062*/ 	.short	(.L_25 - .L_24)
.L_24:
        /*0064*/ 	.word	0x00000008
.L_25:


//--------------------- .nv.info._Z7test_v1Pjmm   --------------------------
	.section	.nv.info._Z7test_v1Pjmm,"",@"SHT_CUDA_INFO"
	.sectionflags	@""
	.align	4


	//----- nvinfo : EIATTR_CUDA_API_VERSION
	.align		4
        /*0000*/ 	.byte	0x04, 0x37
        /*0002*/ 	.short	(.L_27 - .L_26)
.L_26:
        /*0004*/ 	.word	0x00000082


	//----- nvinfo : EIATTR_KPARAM_INFO
	.align		4
.L_27:
        /*0008*/ 	.byte	0x04, 0x17
        /*000a*/ 	.short	(.L_29 - .L_28)
.L_28:
        /*000c*/ 	.word	0x00000000
        /*0010*/ 	.short	0x0002
        /*0012*/ 	.short	0x0010
        /*0014*/ 	.byte	0x00, 0xf0, 0x21, 0x00


	//----- nvinfo : EIATTR_KPARAM_INFO
	.align		4
.L_29:
        /*0018*/ 	.byte	0x04, 0x17
        /*001a*/ 	.short	(.L_31 - .L_30)
.L_30:
        /*001c*/ 	.word	0x00000000
        /*0020*/ 	.short	0x0001
        /*0022*/ 	.short	0x0008
        /*0024*/ 	.byte	0x00, 0xf0, 0x21, 0x00


	//----- nvinfo : EIATTR_KPARAM_INFO
	.align		4
.L_31:
        /*0028*/ 	.byte	0x04, 0x17
        /*002a*/ 	.short	(.L_33 - .L_32)
.L_32:
        /*002c*/ 	.word	0x00000000
        /*0030*/ 	.short	0x0000
        /*0032*/ 	.short	0x0000
        /*0034*/ 	.byte	0x00, 0xf5, 0x21, 0x00


	//----- nvinfo : EIATTR_SPARSE_MMA_MASK
	.align		4
.L_33:
        /*0038*/ 	.byte	0x03, 0x50
        /*003a*/ 	.short	0x0000


	//----- nvinfo : EIATTR_MAXREG_COUNT
	.align		4
        /*003c*/ 	.byte	0x03, 0x1b
        /*003e*/ 	.short	0x00ff


	//----- nvinfo : EIATTR_MERCURY_ISA_VERSION
	.align		4
        /*0040*/ 	.byte	0x03, 0x5f
        /*0042*/ 	.short	0x0101


	//----- nvinfo : EIATTR_VRC_CTA_INIT_COUNT
	.align		4
        /*0044*/ 	.byte	0x02, 0x4a
	.zero		1
	.zero		1


	//----- nvinfo : EIATTR_EXIT_INSTR_OFFSETS
	.align		4
        /*0048*/ 	.byte	0x04, 0x1c
        /*004a*/ 	.short	(.L_35 - .L_34)


	//   ....[0]....
.L_34:
        /*004c*/ 	.word	0x00000010


	//----- nvinfo : EIATTR_CBANK_PARAM_SIZE
	.align		4
.L_35:
        /*0050*/ 	.byte	0x03, 0x19
        /*0052*/ 	.short	0x0018


	//----- nvinfo : EIATTR_PARAM_CBANK
	.align		4
        /*0054*/ 	.byte	0x04, 0x0a
        /*0056*/ 	.short	(.L_37 - .L_36)
	.align		4
.L_36:
        /*0058*/ 	.word	index@(.nv.constant0._Z7test_v1Pjmm)
        /*005c*/ 	.short	0x0380
        /*005e*/ 	.short	0x0018


	//----- nvinfo : EIATTR_SW_WAR
	.align		4
.L_37:
        /*0060*/ 	.byte	0x04, 0x36
        /*0062*/ 	.short	(.L_39 - .L_38)
.L_38:
        /*0064*/ 	.word	0x00000008
.L_39:


//--------------------- .nv.callgraph             --------------------------
	.section	.nv.callgraph,"",@"SHT_CUDA_CALLGRAPH"
	.align	4
	.sectionentsize	8
	.align		4
        /*0000*/ 	.word	0x00000000
	.align		4
        /*0004*/ 	.word	0xffffffff
	.align		4
        /*0008*/ 	.word	0x00000000
	.align		4
        /*000c*/ 	.word	0xfffffffe
	.align		4
        /*0010*/ 	.word	0x00000000
	.align		4
        /*0014*/ 	.word	0xfffffffd
	.align		4
        /*0018*/ 	.word	0x00000000
	.align		4
        /*001c*/ 	.word	0xfffffffc


//--------------------- .text._Z7test_v2Pjmm      --------------------------
	.section	.text._Z7test_v2Pjmm,"ax",@progbits
	.align	128
        .global         _Z7test_v2Pjmm
        .type           _Z7test_v2Pjmm,@function
        .size           _Z7test_v2Pjmm,(.L_x_2 - _Z7test_v2Pjmm)
        .other          _Z7test_v2Pjmm,@"STO_CUDA_ENTRY STV_DEFAULT"
_Z7test_v2Pjmm:
.text._Z7test_v2Pjmm:
[----:B------:R-:W-:Y:S01]  /*0000*/  LDC R1, c[0x0][0x37c] ;  /* 0x0000df00ff017b82 */ /* 0x000fe20000000800 */
[----:B------:R-:W-:Y:S05]  /*0010*/  EXIT ;  /* 0x000000000000794d */ /* 0x000fea0003800000 */
.L_x_0:
[----:B------:R-:W-:-:S00]  /*0020*/  BRA `(.L_x_0) ;  /* 0xfffffffc00fc7947 */ /* 0x000fc0000383ffff */
[----:B------:R-:W-:-:S00]  /*0030*/  NOP ;  /* 0x0000000000007918 */ /* 0x000fc00000000000 */
        /* <DEDUP_REMOVED lines=12> */
.L_x_2:


//--------------------- .text._Z7test_v1Pjmm      --------------------------
	.section	.text._Z7test_v1Pjmm,"ax",@progbits
	.align	128
        .global         _Z7test_v1Pjmm
        .type           _Z7test_v1Pjmm,@function
        .size           _Z7test_v1Pjmm,(.L_x_3 - _Z7test_v1Pjmm)
        .other          _Z7test_v1Pjmm,@"STO_CUDA_ENTRY STV_DEFAULT"
_Z7test_v1Pjmm:
.text._Z7test_v1Pjmm:
[----:B------:R-:W-:Y:S01]  /*0000*/  LDC R1, c[0x0][0x37c] ;  /* 0x0000df00ff017b82 */ /* 0x000fe20000000800 */
[----:B------:R-:W-:Y:S05]  /*0010*/  EXIT ;  /* 0x000000000000794d */ /* 0x000fea0003800000 */
.L_x_1:
        /* <DEDUP_REMOVED lines=14> */
.L_x_3:


//--------------------- .nv.shared.reserved.0     --------------------------
	.section	.nv.shared.reserved.0,"aw",@nobits
	.weak		__nv_reservedSMEM_offset_0_alias
	.size		__nv_reservedSMEM_offset_0_alias, 0, 64
	.other		__nv_reservedSMEM_offset_0_alias,@"STO_CUDA_RESERVED_SHARED STV_DEFAULT"
__nv_reservedSMEM_offset_0_alias:
	.zero		0
	.zero		64


//--------------------- .nv.constant0._Z7test_v2Pjmm --------------------------
	.section	.nv.constant0._Z7test_v2Pjmm,"a",@progbits
	.sectionflags	@""
	.align	4
.nv.constant0._Z7test_v2Pjmm:
	.zero		920


//--------------------- .nv.constant0._Z7test_v1Pjmm --------------------------
	.section	.nv.constant0._Z7test_v1Pjmm,"a",@progbits
	.sectionflags	@""
	.align	4
.nv.constant0._Z7test_v1Pjmm:
	.zero		920


//--------------------- SYMBOLS --------------------------

	.type		.nv.reservedSmem.offset0,@object
	.size		.nv.reservedSmem.offset0,0x4
